//
// Generated by NVIDIA NVVM Compiler
//
// Compiler Build ID: CL-36424714
// Cuda compilation tools, release 13.0, V13.0.88
// Based on NVVM 20.0.0
//

.version 9.0
.target sm_100
.address_size 64

	// .globl	_Z16naive_dft_kernelPK6float2PS_i
.global .align 4 .b8 __cudart_i2opi_f[24] = {65, 144, 67, 60, 153, 149, 98, 219, 192, 221, 52, 245, 209, 87, 39, 252, 41, 21, 68, 78, 110, 131, 249, 162};

.visible .entry _Z16naive_dft_kernelPK6float2PS_i(
	.param .u64 .ptr .align 1 _Z16naive_dft_kernelPK6float2PS_i_param_0,
	.param .u64 .ptr .align 1 _Z16naive_dft_kernelPK6float2PS_i_param_1,
	.param .u32 _Z16naive_dft_kernelPK6float2PS_i_param_2
)
{
	.local .align 4 .b8 	__local_depot0[28];
	.reg .b64 	%SP;
	.reg .b64 	%SPL;
	.reg .pred 	%p<20>;
	.reg .b32 	%r<88>;
	.reg .b32 	%f<67>;
	.reg .b64 	%rd<46>;
	.reg .b64 	%fd<11>;

	mov.u64 	%SPL, __local_depot0;
	ld.param.u64 	%rd14, [_Z16naive_dft_kernelPK6float2PS_i_param_0];
	ld.param.u64 	%rd15, [_Z16naive_dft_kernelPK6float2PS_i_param_1];
	ld.param.u32 	%r30, [_Z16naive_dft_kernelPK6float2PS_i_param_2];
	add.u64 	%rd1, %SPL, 0;
	add.u64 	%rd2, %SPL, 0;
	mov.u32 	%r31, %ctaid.x;
	mov.u32 	%r32, %ntid.x;
	mov.u32 	%r33, %tid.x;
	mad.lo.s32 	%r1, %r31, %r32, %r33;
	setp.ge.s32 	%p1, %r1, %r30;
	@%p1 bra 	$L__BB0_21;
	setp.lt.s32 	%p2, %r30, 1;
	mov.f32 	%f65, 0f00000000;
	mov.f32 	%f66, %f65;
	@%p2 bra 	$L__BB0_20;
	cvt.rn.f64.s32 	%fd3, %r1;
	mul.f64 	%fd1, %fd3, 0dC01921FB54442D18;
	cvt.rn.f64.u32 	%fd2, %r30;
	cvta.to.global.u64 	%rd3, %rd14;
	mov.f32 	%f66, 0f00000000;
	mov.b32 	%r79, 0;
	mov.u64 	%rd28, __cudart_i2opi_f;
	mov.f32 	%f65, %f66;
$L__BB0_3:
	cvt.rn.f64.u32 	%fd4, %r79;
	mul.f64 	%fd5, %fd1, %fd4;
	div.rn.f64 	%fd6, %fd5, %fd2;
	cvt.rn.f32.f64 	%f3, %fd6;
	mul.f32 	%f19, %f3, 0f3F22F983;
	cvt.rni.s32.f32 	%r87, %f19;
	cvt.rn.f32.s32 	%f20, %r87;
	fma.rn.f32 	%f21, %f20, 0fBFC90FDA, %f3;
	fma.rn.f32 	%f22, %f20, 0fB3A22168, %f21;
	fma.rn.f32 	%f64, %f20, 0fA7C234C5, %f22;
	abs.f32 	%f5, %f3;
	setp.ltu.f32 	%p3, %f5, 0f47CE4780;
	mov.u32 	%r83, %r87;
	mov.f32 	%f63, %f64;
	@%p3 bra 	$L__BB0_11;
	setp.neu.f32 	%p4, %f5, 0f7F800000;
	@%p4 bra 	$L__BB0_6;
	mov.f32 	%f25, 0f00000000;
	mul.rn.f32 	%f63, %f3, %f25;
	mov.b32 	%r83, 0;
	bra.uni 	$L__BB0_11;
$L__BB0_6:
	mov.b32 	%r4, %f3;
	mov.b64 	%rd44, 0;
	mov.b32 	%r80, 0;
	mov.u64 	%rd42, %rd28;
	mov.u64 	%rd43, %rd2;
$L__BB0_7:
	.pragma "nounroll";
	ld.global.nc.u32 	%r36, [%rd42];
	shl.b32 	%r37, %r4, 8;
	or.b32  	%r38, %r37, -2147483648;
	mad.wide.u32 	%rd20, %r36, %r38, %rd44;
	shr.u64 	%rd44, %rd20, 32;
	st.local.u32 	[%rd43], %rd20;
	add.s32 	%r80, %r80, 1;
	add.s64 	%rd43, %rd43, 4;
	add.s64 	%rd42, %rd42, 4;
	setp.ne.s32 	%p5, %r80, 6;
	@%p5 bra 	$L__BB0_7;
	shr.u32 	%r39, %r4, 23;
	st.local.u32 	[%rd2+24], %rd44;
	and.b32  	%r7, %r39, 31;
	and.b32  	%r40, %r39, 224;
	add.s32 	%r41, %r40, -128;
	shr.u32 	%r42, %r41, 5;
	mul.wide.u32 	%rd21, %r42, 4;
	sub.s64 	%rd10, %rd2, %rd21;
	ld.local.u32 	%r81, [%rd10+24];
	ld.local.u32 	%r82, [%rd10+20];
	setp.eq.s32 	%p6, %r7, 0;
	@%p6 bra 	$L__BB0_10;
	shf.l.wrap.b32 	%r81, %r82, %r81, %r7;
	ld.local.u32 	%r43, [%rd10+16];
	shf.l.wrap.b32 	%r82, %r43, %r82, %r7;
$L__BB0_10:
	shr.u32 	%r44, %r81, 30;
	shf.l.wrap.b32 	%r45, %r82, %r81, 2;
	shl.b32 	%r46, %r82, 2;
	shr.u32 	%r47, %r45, 31;
	add.s32 	%r48, %r47, %r44;
	neg.s32 	%r49, %r48;
	setp.lt.s32 	%p7, %r4, 0;
	selp.b32 	%r83, %r49, %r48, %p7;
	xor.b32  	%r50, %r45, %r4;
	shr.s32 	%r51, %r45, 31;
	xor.b32  	%r52, %r51, %r45;
	xor.b32  	%r53, %r51, %r46;
	cvt.u64.u32 	%rd22, %r52;
	shl.b64 	%rd23, %rd22, 32;
	cvt.u64.u32 	%rd24, %r53;
	or.b64  	%rd25, %rd23, %rd24;
	cvt.rn.f64.s64 	%fd7, %rd25;
	mul.f64 	%fd8, %fd7, 0d3BF921FB54442D19;
	cvt.rn.f32.f64 	%f23, %fd8;
	neg.f32 	%f24, %f23;
	setp.lt.s32 	%p8, %r50, 0;
	selp.f32 	%f63, %f24, %f23, %p8;
$L__BB0_11:
	setp.ltu.f32 	%p9, %f5, 0f47CE4780;
	add.s32 	%r55, %r83, 1;
	mul.rn.f32 	%f26, %f63, %f63;
	and.b32  	%r56, %r83, 1;
	setp.eq.b32 	%p10, %r56, 1;
	selp.f32 	%f27, %f63, 0f3F800000, %p10;
	fma.rn.f32 	%f28, %f26, %f27, 0f00000000;
	fma.rn.f32 	%f29, %f26, 0f37CBAC00, 0fBAB607ED;
	selp.f32 	%f30, 0fB94D4153, %f29, %p10;
	selp.f32 	%f31, 0f3C0885E4, 0f3D2AAABB, %p10;
	fma.rn.f32 	%f32, %f30, %f26, %f31;
	selp.f32 	%f33, 0fBE2AAAA8, 0fBEFFFFFF, %p10;
	fma.rn.f32 	%f34, %f32, %f26, %f33;
	fma.rn.f32 	%f35, %f34, %f28, %f27;
	and.b32  	%r57, %r55, 2;
	setp.eq.s32 	%p11, %r57, 0;
	mov.f32 	%f36, 0f00000000;
	sub.f32 	%f37, %f36, %f35;
	selp.f32 	%f9, %f35, %f37, %p11;
	@%p9 bra 	$L__BB0_19;
	setp.neu.f32 	%p12, %f5, 0f7F800000;
	@%p12 bra 	$L__BB0_14;
	mov.f32 	%f40, 0f00000000;
	mul.rn.f32 	%f64, %f3, %f40;
	mov.b32 	%r87, 0;
	bra.uni 	$L__BB0_19;
$L__BB0_14:
	mov.b32 	%r16, %f3;
	shl.b32 	%r59, %r16, 8;
	or.b32  	%r17, %r59, -2147483648;
	mov.b64 	%rd45, 0;
	mov.b32 	%r84, 0;
$L__BB0_15:
	.pragma "nounroll";
	mul.wide.u32 	%rd27, %r84, 4;
	add.s64 	%rd29, %rd28, %rd27;
	ld.global.nc.u32 	%r60, [%rd29];
	mad.wide.u32 	%rd30, %r60, %r17, %rd45;
	shr.u64 	%rd45, %rd30, 32;
	add.s64 	%rd31, %rd1, %rd27;
	st.local.u32 	[%rd31], %rd30;
	add.s32 	%r84, %r84, 1;
	setp.ne.s32 	%p13, %r84, 6;
	@%p13 bra 	$L__BB0_15;
	shr.u32 	%r61, %r16, 23;
	st.local.u32 	[%rd1+24], %rd45;
	and.b32  	%r20, %r61, 31;
	and.b32  	%r62, %r61, 224;
	add.s32 	%r63, %r62, -128;
	shr.u32 	%r64, %r63, 5;
	mul.wide.u32 	%rd32, %r64, 4;
	sub.s64 	%rd13, %rd1, %rd32;
	ld.local.u32 	%r85, [%rd13+24];
	ld.local.u32 	%r86, [%rd13+20];
	setp.eq.s32 	%p14, %r20, 0;
	@%p14 bra 	$L__BB0_18;
	shf.l.wrap.b32 	%r85, %r86, %r85, %r20;
	ld.local.u32 	%r65, [%rd13+16];
	shf.l.wrap.b32 	%r86, %r65, %r86, %r20;
$L__BB0_18:
	shr.u32 	%r66, %r85, 30;
	shf.l.wrap.b32 	%r67, %r86, %r85, 2;
	shl.b32 	%r68, %r86, 2;
	shr.u32 	%r69, %r67, 31;
	add.s32 	%r70, %r69, %r66;
	neg.s32 	%r71, %r70;
	setp.lt.s32 	%p15, %r16, 0;
	selp.b32 	%r87, %r71, %r70, %p15;
	xor.b32  	%r72, %r67, %r16;
	shr.s32 	%r73, %r67, 31;
	xor.b32  	%r74, %r73, %r67;
	xor.b32  	%r75, %r73, %r68;
	cvt.u64.u32 	%rd33, %r74;
	shl.b64 	%rd34, %rd33, 32;
	cvt.u64.u32 	%rd35, %r75;
	or.b64  	%rd36, %rd34, %rd35;
	cvt.rn.f64.s64 	%fd9, %rd36;
	mul.f64 	%fd10, %fd9, 0d3BF921FB54442D19;
	cvt.rn.f32.f64 	%f38, %fd10;
	neg.f32 	%f39, %f38;
	setp.lt.s32 	%p16, %r72, 0;
	selp.f32 	%f64, %f39, %f38, %p16;
$L__BB0_19:
	mul.rn.f32 	%f41, %f64, %f64;
	and.b32  	%r77, %r87, 1;
	setp.eq.b32 	%p17, %r77, 1;
	selp.f32 	%f42, 0f3F800000, %f64, %p17;
	fma.rn.f32 	%f43, %f41, %f42, 0f00000000;
	fma.rn.f32 	%f44, %f41, 0f37CBAC00, 0fBAB607ED;
	selp.f32 	%f45, %f44, 0fB94D4153, %p17;
	selp.f32 	%f46, 0f3D2AAABB, 0f3C0885E4, %p17;
	fma.rn.f32 	%f47, %f45, %f41, %f46;
	selp.f32 	%f48, 0fBEFFFFFF, 0fBE2AAAA8, %p17;
	fma.rn.f32 	%f49, %f47, %f41, %f48;
	fma.rn.f32 	%f50, %f49, %f43, %f42;
	and.b32  	%r78, %r87, 2;
	setp.eq.s32 	%p18, %r78, 0;
	mov.f32 	%f51, 0f00000000;
	sub.f32 	%f52, %f51, %f50;
	selp.f32 	%f53, %f50, %f52, %p18;
	mul.wide.u32 	%rd37, %r79, 8;
	add.s64 	%rd38, %rd3, %rd37;
	ld.global.v2.f32 	{%f54, %f55}, [%rd38];
	mul.f32 	%f56, %f9, %f54;
	mul.f32 	%f57, %f55, %f53;
	sub.f32 	%f58, %f56, %f57;
	add.f32 	%f65, %f65, %f58;
	mul.f32 	%f59, %f54, %f53;
	fma.rn.f32 	%f60, %f9, %f55, %f59;
	add.f32 	%f66, %f66, %f60;
	add.s32 	%r79, %r79, 1;
	setp.ne.s32 	%p19, %r79, %r30;
	@%p19 bra 	$L__BB0_3;
$L__BB0_20:
	cvta.to.global.u64 	%rd39, %rd15;
	mul.wide.s32 	%rd40, %r1, 8;
	add.s64 	%rd41, %rd39, %rd40;
	st.global.v2.f32 	[%rd41], {%f65, %f66};
$L__BB0_21:
	ret;

}


// ===== COMPILED SASS (sm_100) =====

	.target	sm_100

	.elftype	@"ET_EXEC"


//--------------------- .note.nv.tkinfo           --------------------------
	.section	.note.nv.tkinfo,"",@"SHT_NOTE"
	.sectionflags	@"SHF_NOTE_NV_TKINFO"
	.tkinfo
        /*0018*/ 	.word	0x00000002
        /*0030*/ 	.string	""
        /*0030*/ 	.string	"ptxas"
        /*0030*/ 	.string	"Cuda compilation tools, release 13.0, V13.0.88"
        /*0030*/ 	.string	"Build cuda_13.0.r13.0/compiler.36424714_0"
        /*0030*/ 	.string	"-arch sm_100 -m 64 "



//--------------------- .note.nv.cuinfo           --------------------------
	.section	.note.nv.cuinfo,"",@"SHT_NOTE"
	.sectionflags	@"SHF_NOTE_NV_CUINFO"
        /*0018*/ 	.short	0x0002
        /*001a*/ 	.short	0x0064
        /*001c*/ 	.short	0x0082
	.zero		2


//--------------------- .nv.info                  --------------------------
	.section	.nv.info,"",@"SHT_CUDA_INFO"
	.align	4


	//----- nvinfo : EIATTR_REGCOUNT
	.align		4
        /*0000*/ 	.byte	0x04, 0x2f
        /*0002*/ 	.short	(.L_2 - .L_1)
	.align		4
.L_1:
        /*0004*/ 	.word	index@(_Z16naive_dft_kernelPK6float2PS_i)
        /*0008*/ 	.word	0x0000001c


	//----- nvinfo : EIATTR_FRAME_SIZE
	.align		4
.L_2:
        /*000c*/ 	.byte	0x04, 0x11
        /*000e*/ 	.short	(.L_4 - .L_3)
	.align		4
.L_3:
        /*0010*/ 	.word	index@($__internal_0_$__cuda_sm20_div_rn_f64_full)
        /*0014*/ 	.word	0x00000020


	//----- nvinfo : EIATTR_FRAME_SIZE
	.align		4
.L_4:
        /*0018*/ 	.byte	0x04, 0x11
        /*001a*/ 	.short	(.L_6 - .L_5)
	.align		4
.L_5:
        /*001c*/ 	.word	index@(_Z16naive_dft_kernelPK6float2PS_i)
        /*0020*/ 	.word	0x00000020


	//----- nvinfo : EIATTR_MIN_STACK_SIZE
	.align		4
.L_6:
        /*0024*/ 	.byte	0x04, 0x12
        /*0026*/ 	.short	(.L_8 - .L_7)
	.align		4
.L_7:
        /*0028*/ 	.word	index@(_Z16naive_dft_kernelPK6float2PS_i)
        /*002c*/ 	.word	0x00000020
.L_8:


//--------------------- .nv.compat                --------------------------
	.section	.nv.compat,"",@"SHT_CUDA_COMPAT_INFO"
	.align	4
        /*0000*/ 	.byte	0x02, 0x09, 0x00, 0x00, 0x02, 0x02, 0x01, 0x00, 0x02, 0x05, 0x05, 0x00, 0x03, 0x07, 0x01, 0x01
        /*0010*/ 	.byte	0x02, 0x03, 0x00, 0x00, 0x02, 0x06, 0x01, 0x00, 0x04, 0x0b, 0x08, 0x00, 0x01, 0x00, 0x00, 0x00
        /*0020*/ 	.byte	0x00, 0x00, 0x00, 0x00


//--------------------- .nv.info._Z16naive_dft_kernelPK6float2PS_i --------------------------
	.section	.nv.info._Z16naive_dft_kernelPK6float2PS_i,"",@"SHT_CUDA_INFO"
	.sectionflags	@""
	.align	4


	//----- nvinfo : EIATTR_CUDA_API_VERSION
	.align		4
        /*0000*/ 	.byte	0x04, 0x37
        /*0002*/ 	.short	(.L_10 - .L_9)
.L_9:
        /*0004*/ 	.word	0x00000082


	//----- nvinfo : EIATTR_KPARAM_INFO
	.align		4
.L_10:
        /*0008*/ 	.byte	0x04, 0x17
        /*000a*/ 	.short	(.L_12 - .L_11)
.L_11:
        /*000c*/ 	.word	0x00000000
        /*0010*/ 	.short	0x0002
        /*0012*/ 	.short	0x0010
        /*0014*/ 	.byte	0x00, 0xf0, 0x11, 0x00


	//----- nvinfo : EIATTR_KPARAM_INFO
	.align		4
.L_12:
        /*0018*/ 	.byte	0x04, 0x17
        /*001a*/ 	.short	(.L_14 - .L_13)
.L_13:
        /*001c*/ 	.word	0x00000000
        /*0020*/ 	.short	0x0001
        /*0022*/ 	.short	0x0008
        /*0024*/ 	.byte	0x00, 0xf5, 0x21, 0x00


	//----- nvinfo : EIATTR_KPARAM_INFO
	.align		4
.L_14:
        /*0028*/ 	.byte	0x04, 0x17
        /*002a*/ 	.short	(.L_16 - .L_15)
.L_15:
        /*002c*/ 	.word	0x00000000
        /*0030*/ 	.short	0x0000
        /*0032*/ 	.short	0x0000
        /*0034*/ 	.byte	0x00, 0xf5, 0x21, 0x00


	//----- nvinfo : EIATTR_SPARSE_MMA_MASK
	.align		4
.L_16:
        /*0038*/ 	.byte	0x03, 0x50
        /*003a*/ 	.short	0x0000


	//----- nvinfo : EIATTR_MAXREG_COUNT
	.align		4
        /*003c*/ 	.byte	0x03, 0x1b
        /*003e*/ 	.short	0x00ff


	//----- nvinfo : EIATTR_MERCURY_ISA_VERSION
	.align		4
        /*0040*/ 	.byte	0x03, 0x5f
        /*0042*/ 	.short	0x0101


	//----- nvinfo : EIATTR_VRC_CTA_INIT_COUNT
	.align		4
        /*0044*/ 	.byte	0x02, 0x4a
	.zero		1
	.zero		1


	//----- nvinfo : EIATTR_EXIT_INSTR_OFFSETS
	.align		4
        /*0048*/ 	.byte	0x04, 0x1c
        /*004a*/ 	.short	(.L_18 - .L_17)


	//   ....[0]....
.L_17:
        /*004c*/ 	.word	0x00000080


	//   ....[1]....
        /*0050*/ 	.word	0x00000d50


	//----- nvinfo : EIATTR_CRS_STACK_SIZE
	.align		4
.L_18:
        /*0054*/ 	.byte	0x04, 0x1e
        /*0056*/ 	.short	(.L_20 - .L_19)
.L_19:
        /*0058*/ 	.word	0x00000000


	//----- nvinfo : EIATTR_CBANK_PARAM_SIZE
	.align		4
.L_20:
        /*005c*/ 	.byte	0x03, 0x19
        /*005e*/ 	.short	0x0014


	//----- nvinfo : EIATTR_PARAM_CBANK
	.align		4
        /*0060*/ 	.byte	0x04, 0x0a
        /*0062*/ 	.short	(.L_22 - .L_21)
	.align		4
.L_21:
        /*0064*/ 	.word	index@(.nv.constant0._Z16naive_dft_kernelPK6float2PS_i)
        /*0068*/ 	.short	0x0380
        /*006a*/ 	.short	0x0014


	//----- nvinfo : EIATTR_SW_WAR
	.align		4
.L_22:
        /*006c*/ 	.byte	0x04, 0x36
        /*006e*/ 	.short	(.L_24 - .L_23)
.L_23:
        /*0070*/ 	.word	0x00000008
.L_24:


//--------------------- .nv.callgraph             --------------------------
	.section	.nv.callgraph,"",@"SHT_CUDA_CALLGRAPH"
	.align	4
	.sectionentsize	8
	.align		4
        /*0000*/ 	.word	0x00000000
	.align		4
        /*0004*/ 	.word	0xffffffff
	.align		4
        /*0008*/ 	.word	0x00000000
	.align		4
        /*000c*/ 	.word	0xfffffffe
	.align		4
        /*0010*/ 	.word	0x00000000
	.align		4
        /*0014*/ 	.word	0xfffffffd
	.align		4
        /*0018*/ 	.word	0x00000000
	.align		4
        /*001c*/ 	.word	0xfffffffc


//--------------------- .nv.constant4             --------------------------
	.section	.nv.constant4,"a",@progbits
	.align	8
	.align		8
.nv.constant4:
        /*0000*/ 	.dword	__cudart_i2opi_f


//--------------------- .text._Z16naive_dft_kernelPK6float2PS_i --------------------------
	.section	.text._Z16naive_dft_kernelPK6float2PS_i,"ax",@progbits
	.align	128
        .global         _Z16naive_dft_kernelPK6float2PS_i
        .type           _Z16naive_dft_kernelPK6float2PS_i,@function
        .size           _Z16naive_dft_kernelPK6float2PS_i,(.L_x_16 - _Z16naive_dft_kernelPK6float2PS_i)
        .other          _Z16naive_dft_kernelPK6float2PS_i,@"STO_CUDA_ENTRY STV_DEFAULT"
_Z16naive_dft_kernelPK6float2PS_i:
.text._Z16naive_dft_kernelPK6float2PS_i:
[----:B------:R-:W0:Y:S01]  /*0000*/  LDC R1, c[0x0][0x37c] ;  /* 0x0000df00ff017b82 */ /* 0x000e220000000800 */
[----:B------:R-:W1:Y:S07]  /*0010*/  S2R R3, SR_TID.X ;  /* 0x0000000000037919 */ /* 0x000e6e0000002100 */
[----:B------:R-:W1:Y:S01]  /*0020*/  S2UR UR4, SR_CTAID.X ;  /* 0x00000000000479c3 */ /* 0x000e620000002500 */
[----:B------:R-:W2:Y:S01]  /*0030*/  LDCU UR10, c[0x0][0x390] ;  /* 0x00007200ff0a77ac */ /* 0x000ea20008000800 */
[----:B0-----:R-:W-:-:S06]  /*0040*/  VIADD R1, R1, 0xffffffe0 ;  /* 0xffffffe001017836 */ /* 0x001fcc0000000000 */
[----:B------:R-:W1:Y:S02]  /*0050*/  LDC R2, c[0x0][0x360] ;  /* 0x0000d800ff027b82 */ /* 0x000e640000000800 */
[----:B-1----:R-:W-:-:S05]  /*0060*/  IMAD R2, R2, UR4, R3 ;  /* 0x0000000402027c24 */ /* 0x002fca000f8e0203 */
[----:B--2---:R-:W-:-:S13]  /*0070*/  ISETP.GE.AND P0, PT, R2, UR10, PT ;  /* 0x0000000a02007c0c */ /* 0x004fda000bf06270 */
[----:B------:R-:W-:Y:S05]  /*0080*/  @P0 EXIT ;  /* 0x000000000000094d */ /* 0x000fea0003800000 */
[----:B------:R-:W-:Y:S01]  /*0090*/  UISETP.GE.AND UP0, UPT, UR10, 0x1, UPT ;  /* 0x000000010a00788c */ /* 0x000fe2000bf06270 */
[----:B------:R-:W-:Y:S01]  /*00a0*/  CS2R R10, SRZ ;  /* 0x00000000000a7805 */ /* 0x000fe2000001ff00 */
[----:B------:R-:W0:Y:S07]  /*00b0*/  LDCU.64 UR6, c[0x0][0x358] ;  /* 0x00006b00ff0677ac */ /* 0x000e2e0008000a00 */
[----:B------:R-:W-:Y:S05]  /*00c0*/  BRA.U !UP0, `(.L_x_0) ;  /* 0x0000000d08147547 */ /* 0x000fea000b800000 */
[----:B------:R-:W1:Y:S01]  /*00d0*/  I2F.F64 R8, R2 ;  /* 0x0000000200087312 */ /* 0x000e620000201c00 */
[----:B------:R-:W-:Y:S01]  /*00e0*/  UMOV UR4, 0x54442d18 ;  /* 0x54442d1800047882 */ /* 0x000fe20000000000 */
[----:B------:R-:W-:Y:S01]  /*00f0*/  UMOV UR5, 0x401921fb ;  /* 0x401921fb00057882 */ /* 0x000fe20000000000 */
[----:B------:R-:W-:Y:S01]  /*0100*/  IMAD.MOV.U32 R3, RZ, RZ, RZ ;  /* 0x000000ffff037224 */ /* 0x000fe200078e00ff */
[----:B------:R-:W-:-:S04]  /*0110*/  CS2R R10, SRZ ;  /* 0x00000000000a7805 */ /* 0x000fc8000001ff00 */
[----:B------:R-:W2:Y:S01]  /*0120*/  I2F.F64.U32 R22, UR10 ;  /* 0x0000000a00167d12 */ /* 0x000ea20008201800 */
[----:B-1----:R-:W-:-:S11]  /*0130*/  DMUL R8, R8, -UR4 ;  /* 0x8000000408087c28 */ /* 0x002fd60008000000 */
.L_x_9:
[----:B--2---:R-:W1:Y:S01]  /*0140*/  MUFU.RCP64H R5, R23 ;  /* 0x0000001700057308 */ /* 0x004e620000001800 */
[----:B------:R-:W-:Y:S01]  /*0150*/  IMAD.MOV.U32 R4, RZ, RZ, 0x1 ;  /* 0x00000001ff047424 */ /* 0x000fe200078e00ff */
[----:B------:R-:W-:Y:S06]  /*0160*/  BSSY.RECONVERGENT B0, `(.L_x_1) ;  /* 0x0000013000007945 */ /* 0x000fec0003800200 */
[----:B------:R-:W2:Y:S01]  /*0170*/  I2F.F64.U32 R12, R3 ;  /* 0x00000003000c7312 */ /* 0x000ea20000201800 */
[----:B-1----:R-:W-:Y:S02]  /*0180*/  DFMA R6, -R22, R4, 1 ;  /* 0x3ff000001606742b */ /* 0x002fe40000000104 */
[----:B--2---:R-:W-:-:S06]  /*0190*/  DMUL R12, R8, R12 ;  /* 0x0000000c080c7228 */ /* 0x004fcc0000000000 */
[----:B------:R-:W-:-:S08]  /*01a0*/  DFMA R6, R6, R6, R6 ;  /* 0x000000060606722b */ /* 0x000fd00000000006 */
[----:B------:R-:W-:Y:S01]  /*01b0*/  DFMA R6, R4, R6, R4 ;  /* 0x000000060406722b */ /* 0x000fe20000000004 */
[----:B------:R-:W-:-:S07]  /*01c0*/  FSETP.GEU.AND P1, PT, |R13|, 6.5827683646048100446e-37, PT ;  /* 0x036000000d00780b */ /* 0x000fce0003f2e200 */
[----:B------:R-:W-:-:S08]  /*01d0*/  DFMA R4, -R22, R6, 1 ;  /* 0x3ff000001604742b */ /* 0x000fd00000000106 */
[----:B------:R-:W-:-:S08]  /*01e0*/  DFMA R4, R6, R4, R6 ;  /* 0x000000040604722b */ /* 0x000fd00000000006 */
[----:B------:R-:W-:-:S08]  /*01f0*/  DMUL R6, R12, R4 ;  /* 0x000000040c067228 */ /* 0x000fd00000000000 */
[----:B------:R-:W-:-:S08]  /*0200*/  DFMA R14, -R22, R6, R12 ;  /* 0x00000006160e722b */ /* 0x000fd0000000010c */
[----:B------:R-:W-:-:S10]  /*0210*/  DFMA R4, R4, R14, R6 ;  /* 0x0000000e0404722b */ /* 0x000fd40000000006 */
[----:B------:R-:W-:-:S05]  /*0220*/  FFMA R0, RZ, R23, R5 ;  /* 0x00000017ff007223 */ /* 0x000fca0000000005 */
[----:B------:R-:W-:-:S13]  /*0230*/  FSETP.GT.AND P0, PT, |R0|, 1.469367938527859385e-39, PT ;  /* 0x001000000000780b */ /* 0x000fda0003f04200 */
[----:B------:R-:W-:Y:S05]  /*0240*/  @P0 BRA P1, `(.L_x_2) ;  /* 0x0000000000100947 */ /* 0x000fea0000800000 */
[----:B------:R-:W-:-:S07]  /*0250*/  MOV R0, 0x270 ;  /* 0x0000027000007802 */ /* 0x000fce0000000f00 */
[----:B0-----:R-:W-:Y:S05]  /*0260*/  CALL.REL.NOINC `($__internal_0_$__cuda_sm20_div_rn_f64_full) ;  /* 0x0000000800bc7944 */ /* 0x001fea0003c00000 */
[----:B------:R-:W-:Y:S02]  /*0270*/  IMAD.MOV.U32 R4, RZ, RZ, R6 ;  /* 0x000000ffff047224 */ /* 0x000fe400078e0006 */
[----:B------:R-:W-:-:S07]  /*0280*/  IMAD.MOV.U32 R5, RZ, RZ, R7 ;  /* 0x000000ffff057224 */ /* 0x000fce00078e0007 */
.L_x_2:
[----:B0-----:R-:W-:Y:S05]  /*0290*/  BSYNC.RECONVERGENT B0 ;  /* 0x0000000000007941 */ /* 0x001fea0003800200 */
.L_x_1:
[----:B------:R-:W0:Y:S01]  /*02a0*/  F2F.F32.F64 R13, R4 ;  /* 0x00000004000d7310 */ /* 0x000e220000301000 */
[----:B------:R-:W-:Y:S01]  /*02b0*/  BSSY.RECONVERGENT B0, `(.L_x_3) ;  /* 0x0000042000007945 */ /* 0x000fe20003800200 */
[C---:B0-----:R-:W-:Y:S01]  /*02c0*/  FMUL R0, R13.reuse, 0.63661974668502807617 ;  /* 0x3f22f9830d007820 */ /* 0x041fe20000400000 */
[----:B------:R-:W-:-:S05]  /*02d0*/  FSETP.GE.AND P0, PT, |R13|, 105615, PT ;  /* 0x47ce47800d00780b */ /* 0x000fca0003f06200 */
[----:B------:R-:W0:Y:S02]  /*02e0*/  F2I.NTZ R0, R0 ;  /* 0x0000000000007305 */ /* 0x000e240000203100 */
[----:B0-----:R-:W-:Y:S01]  /*02f0*/  I2FP.F32.S32 R6, R0 ;  /* 0x0000000000067245 */ /* 0x001fe20000201400 */
[----:B------:R-:W-:-:S04]  /*0300*/  IMAD.MOV.U32 R19, RZ, RZ, R0 ;  /* 0x000000ffff137224 */ /* 0x000fc800078e0000 */
[----:B------:R-:W-:-:S04]  /*0310*/  FFMA R7, R6, -1.5707962512969970703, R13 ;  /* 0xbfc90fda06077823 */ /* 0x000fc8000000000d */
[----:B------:R-:W-:-:S04]  /*0320*/  FFMA R7, R6, -7.5497894158615963534e-08, R7 ;  /* 0xb3a2216806077823 */ /* 0x000fc80000000007 */
[----:B------:R-:W-:-:S04]  /*0330*/  FFMA R7, R6, -5.3903029534742383927e-15, R7 ;  /* 0xa7c234c506077823 */ /* 0x000fc80000000007 */
[----:B------:R-:W-:Y:S01]  /*0340*/  IMAD.MOV.U32 R6, RZ, RZ, R7 ;  /* 0x000000ffff067224 */ /* 0x000fe200078e0007 */
[----:B------:R-:W-:Y:S06]  /*0350*/  @!P0 BRA `(.L_x_4) ;  /* 0x0000000000dc8947 */ /* 0x000fec0003800000 */
[----:B------:R-:W-:-:S13]  /*0360*/  FSETP.NEU.AND P0, PT, |R13|, +INF , PT ;  /* 0x7f8000000d00780b */ /* 0x000fda0003f0d200 */
[----:B------:R-:W-:Y:S01]  /*0370*/  @!P0 FMUL R6, RZ, R13 ;  /* 0x0000000dff068220 */ /* 0x000fe20000400000 */
[----:B------:R-:W-:Y:S01]  /*0380*/  @!P0 IMAD.MOV.U32 R0, RZ, RZ, RZ ;  /* 0x000000ffff008224 */ /* 0x000fe200078e00ff */
[----:B------:R-:W-:Y:S06]  /*0390*/  @!P0 BRA `(.L_x_4) ;  /* 0x0000000000cc8947 */ /* 0x000fec0003800000 */
[----:B------:R-:W-:Y:S01]  /*03a0*/  IMAD.SHL.U32 R4, R13, 0x100, RZ ;  /* 0x000001000d047824 */ /* 0x000fe200078e00ff */
[----:B------:R-:W0:Y:S01]  /*03b0*/  LDCU.64 UR8, c[0x4][URZ] ;  /* 0x01000000ff0877ac */ /* 0x000e220008000a00 */
[----:B------:R-:W-:Y:S02]  /*03c0*/  IMAD.MOV.U32 R12, RZ, RZ, RZ ;  /* 0x000000ffff0c7224 */ /* 0x000fe400078e00ff */
[----:B------:R-:W-:Y:S01]  /*03d0*/  IMAD.MOV.U32 R0, RZ, RZ, R1 ;  /* 0x000000ffff007224 */ /* 0x000fe200078e0001 */
[----:B------:R-:W-:Y:S01]  /*03e0*/  LOP3.LUT R21, R4, 0x80000000, RZ, 0xfc, !PT ;  /* 0x8000000004157812 */ /* 0x000fe200078efcff */
[----:B------:R-:W-:Y:S01]  /*03f0*/  UMOV UR5, URZ ;  /* 0x000000ff00057c82 */ /* 0x000fe20008000000 */
[----:B------:R-:W-:-:S05]  /*0400*/  UMOV UR4, URZ ;  /* 0x000000ff00047c82 */ /* 0x000fca0008000000 */
.L_x_5:
[----:B0-----:R-:W-:Y:S02]  /*0410*/  IMAD.U32 R14, RZ, RZ, UR8 ;  /* 0x00000008ff0e7e24 */ /* 0x001fe4000f8e00ff */
[----:B------:R-:W-:-:S05]  /*0420*/  IMAD.U32 R15, RZ, RZ, UR9 ;  /* 0x00000009ff0f7e24 */ /* 0x000fca000f8e00ff */
[----:B------:R-:W2:Y:S01]  /*0430*/  LDG.E.CONSTANT R4, desc[UR6][R14.64] ;  /* 0x000000060e047981 */ /* 0x000ea2000c1e9900 */
[----:B------:R-:W-:Y:S02]  /*0440*/  UIADD3 UR8, UP0, UPT, UR8, 0x4, URZ ;  /* 0x0000000408087890 */ /* 0x000fe4000ff1e0ff */
[----:B------:R-:W-:Y:S02]  /*0450*/  UIADD3 UR4, UPT, UPT, UR4, 0x1, URZ ;  /* 0x0000000104047890 */ /* 0x000fe4000fffe0ff */
[----:B------:R-:W-:Y:S02]  /*0460*/  UIADD3.X UR9, UPT, UPT, URZ, UR9, URZ, UP0, !UPT ;  /* 0x00000009ff097290 */ /* 0x000fe400087fe4ff */
[----:B------:R-:W-:Y:S01]  /*0470*/  UISETP.NE.AND UP0, UPT, UR4, 0x6, UPT ;  /* 0x000000060400788c */ /* 0x000fe2000bf05270 */
[----:B--2---:R-:W-:-:S03]  /*0480*/  IMAD.WIDE.U32 R4, R4, R21, RZ ;  /* 0x0000001504047225 */ /* 0x004fc600078e00ff */
[----:B------:R-:W-:-:S04]  /*0490*/  IADD3 R17, P0, PT, R4, R12, RZ ;  /* 0x0000000c04117210 */ /* 0x000fc80007f1e0ff */
[----:B------:R-:W-:Y:S01]  /*04a0*/  IADD3.X R12, PT, PT, R5, UR5, RZ, P0, !PT ;  /* 0x00000005050c7c10 */ /* 0x000fe200087fe4ff */
[----:B------:R0:W-:Y:S02]  /*04b0*/  STL [R0], R17 ;  /* 0x0000001100007387 */ /* 0x0001e40000100800 */
[----:B0-----:R-:W-:Y:S01]  /*04c0*/  VIADD R0, R0, 0x4 ;  /* 0x0000000400007836 */ /* 0x001fe20000000000 */
[----:B------:R-:W-:Y:S06]  /*04d0*/  BRA.U UP0, `(.L_x_5) ;  /* 0xfffffffd00cc7547 */ /* 0x000fec000b83ffff */
[----:B------:R-:W-:Y:S01]  /*04e0*/  SHF.R.U32.HI R6, RZ, 0x17, R13 ;  /* 0x00000017ff067819 */ /* 0x000fe2000001160d */
[----:B------:R0:W-:Y:S03]  /*04f0*/  STL [R1+0x18], R12 ;  /* 0x0000180c01007387 */ /* 0x0001e60000100800 */
[C---:B------:R-:W-:Y:S02]  /*0500*/  LOP3.LUT R0, R6.reuse, 0xe0, RZ, 0xc0, !PT ;  /* 0x000000e006007812 */ /* 0x040fe400078ec0ff */
[----:B------:R-:W-:-:S03]  /*0510*/  LOP3.LUT P0, RZ, R6, 0x1f, RZ, 0xc0, !PT ;  /* 0x0000001f06ff7812 */ /* 0x000fc6000780c0ff */
[----:B------:R-:W-:-:S05]  /*0520*/  VIADD R0, R0, 0xffffff80 ;  /* 0xffffff8000007836 */ /* 0x000fca0000000000 */
[----:B------:R-:W-:-:S05]  /*0530*/  SHF.R.U32.HI R0, RZ, 0x5, R0 ;  /* 0x00000005ff007819 */ /* 0x000fca0000011600 */
[----:B------:R-:W-:-:S05]  /*0540*/  IMAD R16, R0, -0x4, R1 ;  /* 0xfffffffc00107824 */ /* 0x000fca00078e0201 */
[----:B------:R-:W2:Y:S04]  /*0550*/  LDL R0, [R16+0x18] ;  /* 0x0000180010007983 */ /* 0x000ea80000100800 */
[----:B------:R-:W2:Y:S04]  /*0560*/  LDL R5, [R16+0x14] ;  /* 0x0000140010057983 */ /* 0x000ea80000100800 */
[----:B------:R-:W3:Y:S01]  /*0570*/  @P0 LDL R4, [R16+0x10] ;  /* 0x0000100010040983 */ /* 0x000ee20000100800 */
[----:B------:R-:W-:Y:S01]  /*0580*/  LOP3.LUT R6, R6, 0x1f, RZ, 0xc0, !PT ;  /* 0x0000001f06067812 */ /* 0x000fe200078ec0ff */
[----:B------:R-:W-:Y:S01]  /*0590*/  UMOV UR4, 0x54442d19 ;  /* 0x54442d1900047882 */ /* 0x000fe20000000000 */
[----:B------:R-:W-:-:S02]  /*05a0*/  UMOV UR5, 0x3bf921fb ;  /* 0x3bf921fb00057882 */ /* 0x000fc40000000000 */
[-C--:B--2---:R-:W-:Y:S02]  /*05b0*/  @P0 SHF.L.W.U32.HI R0, R5, R6.reuse, R0 ;  /* 0x0000000605000219 */ /* 0x084fe40000010e00 */
[----:B---3--:R-:W-:Y:S02]  /*05c0*/  @P0 SHF.L.W.U32.HI R5, R4, R6, R5 ;  /* 0x0000000604050219 */ /* 0x008fe40000010e05 */
[----:B------:R-:W-:Y:S02]  /*05d0*/  ISETP.GE.AND P0, PT, R13, RZ, PT ;  /* 0x000000ff0d00720c */ /* 0x000fe40003f06270 */
[C---:B------:R-:W-:Y:S01]  /*05e0*/  SHF.L.W.U32.HI R4, R5.reuse, 0x2, R0 ;  /* 0x0000000205047819 */ /* 0x040fe20000010e00 */
[----:B------:R-:W-:-:S03]  /*05f0*/  IMAD.SHL.U32 R5, R5, 0x4, RZ ;  /* 0x0000000405057824 */ /* 0x000fc600078e00ff */
[----:B------:R-:W-:-:S04]  /*0600*/  SHF.R.S32.HI R6, RZ, 0x1f, R4 ;  /* 0x0000001fff067819 */ /* 0x000fc80000011404 */
[C---:B------:R-:W-:Y:S02]  /*0610*/  LOP3.LUT R14, R6.reuse, R5, RZ, 0x3c, !PT ;  /* 0x00000005060e7212 */ /* 0x040fe400078e3cff */
[----:B------:R-:W-:Y:S02]  /*0620*/  LOP3.LUT R15, R6, R4, RZ, 0x3c, !PT ;  /* 0x00000004060f7212 */ /* 0x000fe400078e3cff */
[----:B------:R-:W-:Y:S02]  /*0630*/  SHF.R.U32.HI R5, RZ, 0x1e, R0 ;  /* 0x0000001eff057819 */ /* 0x000fe40000011600 */
[C---:B------:R-:W-:Y:S02]  /*0640*/  LOP3.LUT R6, R4.reuse, R13, RZ, 0x3c, !PT ;  /* 0x0000000d04067212 */ /* 0x040fe400078e3cff */
[----:B------:R-:W1:Y:S01]  /*0650*/  I2F.F64.S64 R14, R14 ;  /* 0x0000000e000e7312 */ /* 0x000e620000301c00 */
[----:B------:R-:W-:Y:S02]  /*0660*/  LEA.HI R0, R4, R5, RZ, 0x1 ;  /* 0x0000000504007211 */ /* 0x000fe400078f08ff */
[----:B------:R-:W-:-:S03]  /*0670*/  ISETP.GE.AND P1, PT, R6, RZ, PT ;  /* 0x000000ff0600720c */ /* 0x000fc60003f26270 */
[----:B------:R-:W-:-:S04]  /*0680*/  IMAD.MOV R4, RZ, RZ, -R0 ;  /* 0x000000ffff047224 */ /* 0x000fc800078e0a00 */
[----:B------:R-:W-:Y:S01]  /*0690*/  @!P0 IMAD.MOV.U32 R0, RZ, RZ, R4 ;  /* 0x000000ffff008224 */ /* 0x000fe200078e0004 */
[----:B-1----:R-:W-:-:S10]  /*06a0*/  DMUL R16, R14, UR4 ;  /* 0x000000040e107c28 */ /* 0x002fd40008000000 */
[----:B------:R-:W1:Y:S02]  /*06b0*/  F2F.F32.F64 R16, R16 ;  /* 0x0000001000107310 */ /* 0x000e640000301000 */
[----:B01----:R-:W-:-:S07]  /*06c0*/  FSEL R6, -R16, R16, !P1 ;  /* 0x0000001010067208 */ /* 0x003fce0004800100 */
.L_x_4:
[----:B------:R-:W-:Y:S05]  /*06d0*/  BSYNC.RECONVERGENT B0 ;  /* 0x0000000000007941 */ /* 0x000fea0003800200 */
.L_x_3:
[----:B------:R-:W-:Y:S02]  /*06e0*/  IMAD.MOV.U32 R18, RZ, RZ, 0x37cbac00 ;  /* 0x37cbac00ff127424 */ /* 0x000fe400078e00ff */
[----:B------:R-:W-:Y:S01]  /*06f0*/  FMUL R5, R6, R6 ;  /* 0x0000000606057220 */ /* 0x000fe20000400000 */
[C---:B------:R-:W-:Y:S01]  /*0700*/  LOP3.LUT R12, R0.reuse, 0x1, RZ, 0xc0, !PT ;  /* 0x00000001000c7812 */ /* 0x040fe200078ec0ff */
[----:B------:R-:W-:Y:S01]  /*0710*/  IMAD.MOV.U32 R17, RZ, RZ, 0x3c0885e4 ;  /* 0x3c0885e4ff117424 */ /* 0x000fe200078e00ff */
[----:B------:R-:W-:Y:S01]  /*0720*/  BSSY.RECONVERGENT B0, `(.L_x_6) ;  /* 0x0000044000007945 */ /* 0x000fe20003800200 */
[----:B------:R-:W-:Y:S01]  /*0730*/  FFMA R4, R5, R18, -0.0013887860113754868507 ;  /* 0xbab607ed05047423 */ /* 0x000fe20000000012 */
[----:B------:R-:W-:Y:S01]  /*0740*/  VIADD R0, R0, 0x1 ;  /* 0x0000000100007836 */ /* 0x000fe20000000000 */
[----:B------:R-:W-:Y:S01]  /*0750*/  ISETP.NE.U32.AND P0, PT, R12, 0x1, PT ;  /* 0x000000010c00780c */ /* 0x000fe20003f05070 */
[----:B------:R-:W-:-:S03]  /*0760*/  IMAD.MOV.U32 R16, RZ, RZ, 0x3e2aaaa8 ;  /* 0x3e2aaaa8ff107424 */ /* 0x000fc600078e00ff */
[----:B------:R-:W-:Y:S02]  /*0770*/  FSEL R4, R4, -0.00019574658654164522886, P0 ;  /* 0xb94d415304047808 */ /* 0x000fe40000000000 */
[----:B------:R-:W-:Y:S02]  /*0780*/  FSEL R12, R17, 0.041666727513074874878, !P0 ;  /* 0x3d2aaabb110c7808 */ /* 0x000fe40004000000 */
[----:B------:R-:W-:Y:S02]  /*0790*/  LOP3.LUT P1, RZ, R0, 0x2, RZ, 0xc0, !PT ;  /* 0x0000000200ff7812 */ /* 0x000fe4000782c0ff */
[----:B------:R-:W-:Y:S01]  /*07a0*/  FSEL R0, R6, 1, !P0 ;  /* 0x3f80000006007808 */ /* 0x000fe20004000000 */
[----:B------:R-:W-:Y:S01]  /*07b0*/  FFMA R4, R5, R4, R12 ;  /* 0x0000000405047223 */ /* 0x000fe2000000000c */
[----:B------:R-:W-:Y:S02]  /*07c0*/  FSEL R21, -R16, -0.4999999701976776123, !P0 ;  /* 0xbeffffff10157808 */ /* 0x000fe40004000100 */
[----:B------:R-:W-:Y:S01]  /*07d0*/  FSETP.GE.AND P0, PT, |R13|, 105615, PT ;  /* 0x47ce47800d00780b */ /* 0x000fe20003f06200 */
[----:B------:R-:W-:-:S02]  /*07e0*/  FFMA R15, R5, R0, RZ ;  /* 0x00000000050f7223 */ /* 0x000fc400000000ff */
[----:B------:R-:W-:-:S04]  /*07f0*/  FFMA R4, R5, R4, R21 ;  /* 0x0000000405047223 */ /* 0x000fc80000000015 */
[----:B------:R-:W-:-:S04]  /*0800*/  FFMA R12, R15, R4, R0 ;  /* 0x000000040f0c7223 */ /* 0x000fc80000000000 */
[----:B------:R-:W-:Y:S02]  /*0810*/  @P1 FADD R12, RZ, -R12 ;  /* 0x8000000cff0c1221 */ /* 0x000fe40000000000 */
[----:B------:R-:W-:Y:S05]  /*0820*/  @!P0 BRA `(.L_x_7) ;  /* 0x0000000000cc8947 */ /* 0x000fea0003800000 */
[----:B------:R-:W-:-:S13]  /*0830*/  FSETP.NEU.AND P0, PT, |R13|, +INF , PT ;  /* 0x7f8000000d00780b */ /* 0x000fda0003f0d200 */
[----:B------:R-:W-:Y:S01]  /*0840*/  @!P0 FMUL R7, RZ, R13 ;  /* 0x0000000dff078220 */ /* 0x000fe20000400000 */
[----:B------:R-:W-:Y:S01]  /*0850*/  @!P0 IMAD.MOV.U32 R19, RZ, RZ, RZ ;  /* 0x000000ffff138224 */ /* 0x000fe200078e00ff */
[----:B------:R-:W-:Y:S06]  /*0860*/  @!P0 BRA `(.L_x_7) ;  /* 0x0000000000bc8947 */ /* 0x000fec0003800000 */
[----:B------:R-:W0:Y:S01]  /*0870*/  LDC.64 R4, c[0x4][RZ] ;  /* 0x01000000ff047b82 */ /* 0x000e220000000a00 */
[----:B------:R-:W-:Y:S01]  /*0880*/  IMAD.SHL.U32 R6, R13, 0x100, RZ ;  /* 0x000001000d067824 */ /* 0x000fe200078e00ff */
[----:B------:R-:W-:Y:S01]  /*0890*/  UMOV UR4, URZ ;  /* 0x000000ff00047c82 */ /* 0x000fe20008000000 */
[----:B------:R-:W-:Y:S02]  /*08a0*/  IMAD.MOV.U32 R0, RZ, RZ, RZ ;  /* 0x000000ffff007224 */ /* 0x000fe400078e00ff */
[----:B------:R-:W-:Y:S01]  /*08b0*/  IMAD.MOV.U32 R19, RZ, RZ, RZ ;  /* 0x000000ffff137224 */ /* 0x000fe200078e00ff */
[----:B------:R-:W-:-:S07]  /*08c0*/  LOP3.LUT R25, R6, 0x80000000, RZ, 0xfc, !PT ;  /* 0x8000000006197812 */ /* 0x000fce00078efcff */
.L_x_8:
[----:B0-----:R-:W-:-:S05]  /*08d0*/  IMAD.WIDE.U32 R14, R19, 0x4, R4 ;  /* 0x00000004130e7825 */ /* 0x001fca00078e0004 */
[----:B------:R-:W2:Y:S01]  /*08e0*/  LDG.E.CONSTANT R6, desc[UR6][R14.64] ;  /* 0x000000060e067981 */ /* 0x000ea2000c1e9900 */
[C---:B-1----:R-:W-:Y:S02]  /*08f0*/  IMAD R20, R19.reuse, 0x4, R1 ;  /* 0x0000000413147824 */ /* 0x042fe400078e0201 */
[----:B------:R-:W-:-:S05]  /*0900*/  VIADD R19, R19, 0x1 ;  /* 0x0000000113137836 */ /* 0x000fca0000000000 */
[----:B------:R-:W-:Y:S01]  /*0910*/  ISETP.NE.AND P0, PT, R19, 0x6, PT ;  /* 0x000000061300780c */ /* 0x000fe20003f05270 */
[----:B--2---:R-:W-:-:S03]  /*0920*/  IMAD.WIDE.U32 R6, R6, R25, RZ ;  /* 0x0000001906067225 */ /* 0x004fc600078e00ff */
[----:B------:R-:W-:-:S04]  /*0930*/  IADD3 R21, P1, PT, R6, R0, RZ ;  /* 0x0000000006157210 */ /* 0x000fc80007f3e0ff */
[----:B------:R-:W-:Y:S01]  /*0940*/  IADD3.X R0, PT, PT, R7, UR4, RZ, P1, !PT ;  /* 0x0000000407007c10 */ /* 0x000fe20008ffe4ff */
[----:B------:R1:W-:Y:S04]  /*0950*/  STL [R20], R21 ;  /* 0x0000001514007387 */ /* 0x0003e80000100800 */
[----:B------:R-:W-:Y:S05]  /*0960*/  @P0 BRA `(.L_x_8) ;  /* 0xfffffffc00d80947 */ /* 0x000fea000383ffff */
        /* <DEDUP_REMOVED lines=12> */
[----:B------:R-:W-:Y:S01]  /*0a30*/  UMOV UR5, 0x3bf921fb ;  /* 0x3bf921fb00057882 */ /* 0x000fe20000000000 */
[----:B------:R-:W-:-:S02]  /*0a40*/  ISETP.GE.AND P1, PT, R13, RZ, PT ;  /* 0x000000ff0d00720c */ /* 0x000fc40003f26270 */
[-C--:B--2---:R-:W-:Y:S02]  /*0a50*/  @P0 SHF.L.W.U32.HI R4, R5, R7.reuse, R4 ;  /* 0x0000000705040219 */ /* 0x084fe40000010e04 */
[----:B---3--:R-:W-:Y:S02]  /*0a60*/  @P0 SHF.L.W.U32.HI R5, R6, R7, R5 ;  /* 0x0000000706050219 */ /* 0x008fe40000010e05 */
[--C-:B------:R-:W-:Y:S02]  /*0a70*/  SHF.R.U32.HI R19, RZ, 0x1e, R4.reuse ;  /* 0x0000001eff137819 */ /* 0x100fe40000011604 */
[C---:B------:R-:W-:Y:S01]  /*0a80*/  SHF.L.W.U32.HI R6, R5.reuse, 0x2, R4 ;  /* 0x0000000205067819 */ /* 0x040fe20000010e04 */
[----:B------:R-:W-:-:S03]  /*0a90*/  IMAD.SHL.U32 R5, R5, 0x4, RZ ;  /* 0x0000000405057824 */ /* 0x000fc600078e00ff */
[----:B------:R-:W-:Y:S02]  /*0aa0*/  SHF.R.S32.HI R7, RZ, 0x1f, R6 ;  /* 0x0000001fff077819 */ /* 0x000fe40000011406 */
[C---:B------:R-:W-:Y:S02]  /*0ab0*/  LEA.HI R19, R6.reuse, R19, RZ, 0x1 ;  /* 0x0000001306137211 */ /* 0x040fe400078f08ff */
[C---:B------:R-:W-:Y:S02]  /*0ac0*/  LOP3.LUT R14, R7.reuse, R5, RZ, 0x3c, !PT ;  /* 0x00000005070e7212 */ /* 0x040fe400078e3cff */
[----:B------:R-:W-:Y:S01]  /*0ad0*/  LOP3.LUT R15, R7, R6, RZ, 0x3c, !PT ;  /* 0x00000006070f7212 */ /* 0x000fe200078e3cff */
[----:B0-----:R-:W-:Y:S01]  /*0ae0*/  IMAD.MOV R0, RZ, RZ, -R19 ;  /* 0x000000ffff007224 */ /* 0x001fe200078e0a13 */
[----:B------:R-:W-:-:S03]  /*0af0*/  LOP3.LUT R13, R6, R13, RZ, 0x3c, !PT ;  /* 0x0000000d060d7212 */ /* 0x000fc600078e3cff */
[----:B------:R-:W-:Y:S01]  /*0b00*/  @!P1 IMAD.MOV.U32 R19, RZ, RZ, R0 ;  /* 0x000000ffff139224 */ /* 0x000fe200078e0000 */
[----:B------:R-:W1:Y:S01]  /*0b10*/  I2F.F64.S64 R14, R14 ;  /* 0x0000000e000e7312 */ /* 0x000e620000301c00 */
[----:B------:R-:W-:Y:S01]  /*0b20*/  ISETP.GE.AND P0, PT, R13, RZ, PT ;  /* 0x000000ff0d00720c */ /* 0x000fe20003f06270 */
[----:B-1----:R-:W-:-:S10]  /*0b30*/  DMUL R20, R14, UR4 ;  /* 0x000000040e147c28 */ /* 0x002fd40008000000 */
[----:B------:R-:W0:Y:S02]  /*0b40*/  F2F.F32.F64 R20, R20 ;  /* 0x0000001400147310 */ /* 0x000e240000301000 */
[----:B0-----:R-:W-:-:S07]  /*0b50*/  FSEL R7, -R20, R20, !P0 ;  /* 0x0000001414077208 */ /* 0x001fce0004000100 */
.L_x_7:
[----:B------:R-:W-:Y:S05]  /*0b60*/  BSYNC.RECONVERGENT B0 ;  /* 0x0000000000007941 */ /* 0x000fea0003800200 */
.L_x_6:
[----:B------:R-:W0:Y:S01]  /*0b70*/  LDC.64 R4, c[0x0][0x380] ;  /* 0x0000e000ff047b82 */ /* 0x000e220000000a00 */
[----:B------:R-:W-:Y:S01]  /*0b80*/  FMUL R13, R7, R7 ;  /* 0x00000007070d7220 */ /* 0x000fe20000400000 */
[----:B------:R-:W-:Y:S01]  /*0b90*/  LOP3.LUT R0, R19, 0x1, RZ, 0xc0, !PT ;  /* 0x0000000113007812 */ /* 0x000fe200078ec0ff */
[----:B------:R-:W1:Y:S01]  /*0ba0*/  LDCU UR4, c[0x0][0x390] ;  /* 0x00007200ff0477ac */ /* 0x000e620008000800 */
[----:B0-----:R-:W-:-:S06]  /*0bb0*/  IMAD.WIDE.U32 R4, R3, 0x8, R4 ;  /* 0x0000000803047825 */ /* 0x001fcc00078e0004 */
[----:B------:R-:W2:Y:S01]  /*0bc0*/  LDG.E.64 R4, desc[UR6][R4.64] ;  /* 0x0000000604047981 */ /* 0x000ea2000c1e1b00 */
[----:B------:R-:W-:Y:S01]  /*0bd0*/  FFMA R18, R13, R18, -0.0013887860113754868507 ;  /* 0xbab607ed0d127423 */ /* 0x000fe20000000012 */
[----:B------:R-:W-:Y:S01]  /*0be0*/  ISETP.NE.U32.AND P0, PT, R0, 0x1, PT ;  /* 0x000000010000780c */ /* 0x000fe20003f05070 */
[----:B------:R-:W-:Y:S01]  /*0bf0*/  VIADD R3, R3, 0x1 ;  /* 0x0000000103037836 */ /* 0x000fe20000000000 */
[----:B------:R-:W-:Y:S02]  /*0c00*/  LOP3.LUT P1, RZ, R19, 0x2, RZ, 0xc0, !PT ;  /* 0x0000000213ff7812 */ /* 0x000fe4000782c0ff */
[----:B------:R-:W-:Y:S02]  /*0c10*/  FSEL R0, R17, 0.041666727513074874878, P0 ;  /* 0x3d2aaabb11007808 */ /* 0x000fe40000000000 */
[----:B------:R-:W-:Y:S02]  /*0c20*/  FSEL R18, R18, -0.00019574658654164522886, !P0 ;  /* 0xb94d415312127808 */ /* 0x000fe40004000000 */
[----:B------:R-:W-:-:S03]  /*0c30*/  FSEL R16, -R16, -0.4999999701976776123, P0 ;  /* 0xbeffffff10107808 */ /* 0x000fc60000000100 */
[----:B------:R-:W-:Y:S01]  /*0c40*/  FFMA R18, R13, R18, R0 ;  /* 0x000000120d127223 */ /* 0x000fe20000000000 */
[----:B------:R-:W-:Y:S02]  /*0c50*/  FSEL R0, R7, 1, P0 ;  /* 0x3f80000007007808 */ /* 0x000fe40000000000 */
[----:B-1----:R-:W-:Y:S01]  /*0c60*/  ISETP.NE.AND P0, PT, R3, UR4, PT ;  /* 0x0000000403007c0c */ /* 0x002fe2000bf05270 */
[C---:B------:R-:W-:Y:S02]  /*0c70*/  FFMA R16, R13.reuse, R18, R16 ;  /* 0x000000120d107223 */ /* 0x040fe40000000010 */
[----:B------:R-:W-:-:S04]  /*0c80*/  FFMA R13, R13, R0, RZ ;  /* 0x000000000d0d7223 */ /* 0x000fc800000000ff */
[----:B------:R-:W-:-:S04]  /*0c90*/  FFMA R0, R13, R16, R0 ;  /* 0x000000100d007223 */ /* 0x000fc80000000000 */
[----:B------:R-:W-:-:S04]  /*0ca0*/  @P1 FADD R0, RZ, -R0 ;  /* 0x80000000ff001221 */ /* 0x000fc80000000000 */
[C---:B--2---:R-:W-:Y:S01]  /*0cb0*/  FMUL R7, R0.reuse, R5 ;  /* 0x0000000500077220 */ /* 0x044fe20000400000 */
[----:B------:R-:W-:-:S03]  /*0cc0*/  FMUL R0, R0, R4 ;  /* 0x0000000400007220 */ /* 0x000fc60000400000 */
[C---:B------:R-:W-:Y:S01]  /*0cd0*/  FFMA R7, R12.reuse, R4, -R7 ;  /* 0x000000040c077223 */ /* 0x040fe20000000807 */
[----:B------:R-:W-:-:S03]  /*0ce0*/  FFMA R0, R12, R5, R0 ;  /* 0x000000050c007223 */ /* 0x000fc60000000000 */
[----:B------:R-:W-:Y:S01]  /*0cf0*/  FADD R10, R7, R10 ;  /* 0x0000000a070a7221 */ /* 0x000fe20000000000 */
[----:B------:R-:W-:Y:S01]  /*0d00*/  FADD R11, R0, R11 ;  /* 0x0000000b000b7221 */ /* 0x000fe20000000000 */
[----:B------:R-:W-:Y:S06]  /*0d10*/  @P0 BRA `(.L_x_9) ;  /* 0xfffffff400080947 */ /* 0x000fec000383ffff */
.L_x_0:
[----:B------:R-:W1:Y:S02]  /*0d20*/  LDC.64 R4, c[0x0][0x388] ;  /* 0x0000e200ff047b82 */ /* 0x000e640000000a00 */
[----:B-1----:R-:W-:-:S05]  /*0d30*/  IMAD.WIDE R2, R2, 0x8, R4 ;  /* 0x0000000802027825 */ /* 0x002fca00078e0204 */
[----:B0-----:R-:W-:Y:S01]  /*0d40*/  STG.E.64 desc[UR6][R2.64], R10 ;  /* 0x0000000a02007986 */ /* 0x001fe2000c101b06 */
[----:B------:R-:W-:Y:S05]  /*0d50*/  EXIT ;  /* 0x000000000000794d */ /* 0x000fea0003800000 */
        .weak           $__internal_0_$__cuda_sm20_div_rn_f64_full
        .type           $__internal_0_$__cuda_sm20_div_rn_f64_full,@function
        .size           $__internal_0_$__cuda_sm20_div_rn_f64_full,(.L_x_16 - $__internal_0_$__cuda_sm20_div_rn_f64_full)
$__internal_0_$__cuda_sm20_div_rn_f64_full:
[C---:B------:R-:W-:Y:S01]  /*0d60*/  FSETP.GEU.AND P0, PT, |R23|.reuse, 1.469367938527859385e-39, PT ;  /* 0x001000001700780b */ /* 0x040fe20003f0e200 */
[----:B------:R-:W-:Y:S01]  /*0d70*/  IMAD.MOV.U32 R18, RZ, RZ, 0x1 ;  /* 0x00000001ff127424 */ /* 0x000fe200078e00ff */
[----:B------:R-:W-:Y:S01]  /*0d80*/  LOP3.LUT R6, R23, 0x800fffff, RZ, 0xc0, !PT ;  /* 0x800fffff17067812 */ /* 0x000fe200078ec0ff */
[----:B------:R-:W-:Y:S01]  /*0d90*/  BSSY.RECONVERGENT B1, `(.L_x_10) ;  /* 0x0000054000017945 */ /* 0x000fe20003800200 */
[C---:B------:R-:W-:Y:S02]  /*0da0*/  FSETP.GEU.AND P2, PT, |R13|.reuse, 1.469367938527859385e-39, PT ;  /* 0x001000000d00780b */ /* 0x040fe40003f4e200 */
[----:B------:R-:W-:Y:S01]  /*0db0*/  LOP3.LUT R7, R6, 0x3ff00000, RZ, 0xfc, !PT ;  /* 0x3ff0000006077812 */ /* 0x000fe200078efcff */
[----:B------:R-:W-:Y:S01]  /*0dc0*/  IMAD.MOV.U32 R6, RZ, RZ, R22 ;  /* 0x000000ffff067224 */ /* 0x000fe200078e0016 */
[----:B------:R-:W-:Y:S02]  /*0dd0*/  LOP3.LUT R4, R13, 0x7ff00000, RZ, 0xc0, !PT ;  /* 0x7ff000000d047812 */ /* 0x000fe400078ec0ff */
[----:B------:R-:W-:-:S03]  /*0de0*/  LOP3.LUT R25, R23, 0x7ff00000, RZ, 0xc0, !PT ;  /* 0x7ff0000017197812 */ /* 0x000fc600078ec0ff */
[----:B------:R-:W-:Y:S01]  /*0df0*/  @!P0 DMUL R6, R22, 8.98846567431157953865e+307 ;  /* 0x7fe0000016068828 */ /* 0x000fe20000000000 */
[----:B------:R-:W-:-:S03]  /*0e00*/  ISETP.GE.U32.AND P1, PT, R4, R25, PT ;  /* 0x000000190400720c */ /* 0x000fc60003f26070 */
[----:B------:R-:W-:Y:S02]  /*0e10*/  @!P2 LOP3.LUT R5, R23, 0x7ff00000, RZ, 0xc0, !PT ;  /* 0x7ff000001705a812 */ /* 0x000fe400078ec0ff */
[----:B------:R-:W0:Y:S02]  /*0e20*/  MUFU.RCP64H R19, R7 ;  /* 0x0000000700137308 */ /* 0x000e240000001800 */
[----:B------:R-:W-:Y:S01]  /*0e30*/  @!P2 ISETP.GE.U32.AND P3, PT, R4, R5, PT ;  /* 0x000000050400a20c */ /* 0x000fe20003f66070 */
[----:B------:R-:W-:Y:S01]  /*0e40*/  IMAD.MOV.U32 R5, RZ, RZ, 0x1ca00000 ;  /* 0x1ca00000ff057424 */ /* 0x000fe200078e00ff */
[----:B------:R-:W-:-:S04]  /*0e50*/  @!P0 LOP3.LUT R25, R7, 0x7ff00000, RZ, 0xc0, !PT ;  /* 0x7ff0000007198812 */ /* 0x000fc800078ec0ff */
[----:B------:R-:W-:-:S04]  /*0e60*/  @!P2 SEL R17, R5, 0x63400000, !P3 ;  /* 0x634000000511a807 */ /* 0x000fc80005800000 */
[----:B------:R-:W-:-:S04]  /*0e70*/  @!P2 LOP3.LUT R20, R17, 0x80000000, R13, 0xf8, !PT ;  /* 0x800000001114a812 */ /* 0x000fc800078ef80d */
[----:B------:R-:W-:Y:S01]  /*0e80*/  @!P2 LOP3.LUT R21, R20, 0x100000, RZ, 0xfc, !PT ;  /* 0x001000001415a812 */ /* 0x000fe200078efcff */
[----:B0-----:R-:W-:Y:S01]  /*0e90*/  DFMA R14, R18, -R6, 1 ;  /* 0x3ff00000120e742b */ /* 0x001fe20000000806 */
[----:B------:R-:W-:-:S07]  /*0ea0*/  @!P2 IMAD.MOV.U32 R20, RZ, RZ, RZ ;  /* 0x000000ffff14a224 */ /* 0x000fce00078e00ff */
[----:B------:R-:W-:-:S08]  /*0eb0*/  DFMA R14, R14, R14, R14 ;  /* 0x0000000e0e0e722b */ /* 0x000fd0000000000e */
[----:B------:R-:W-:Y:S01]  /*0ec0*/  DFMA R18, R18, R14, R18 ;  /* 0x0000000e1212722b */ /* 0x000fe20000000012 */
[----:B------:R-:W-:Y:S01]  /*0ed0*/  SEL R15, R5, 0x63400000, !P1 ;  /* 0x63400000050f7807 */ /* 0x000fe20004800000 */
[----:B------:R-:W-:-:S03]  /*0ee0*/  IMAD.MOV.U32 R14, RZ, RZ, R12 ;  /* 0x000000ffff0e7224 */ /* 0x000fc600078e000c */
[----:B------:R-:W-:-:S03]  /*0ef0*/  LOP3.LUT R15, R15, 0x800fffff, R13, 0xf8, !PT ;  /* 0x800fffff0f0f7812 */ /* 0x000fc600078ef80d */
[----:B------:R-:W-:-:S03]  /*0f00*/  DFMA R16, R18, -R6, 1 ;  /* 0x3ff000001210742b */ /* 0x000fc60000000806 */
[----:B------:R-:W-:-:S05]  /*0f10*/  @!P2 DFMA R14, R14, 2, -R20 ;  /* 0x400000000e0ea82b */ /* 0x000fca0000000814 */
[----:B------:R-:W-:-:S08]  /*0f20*/  DFMA R16, R18, R16, R18 ;  /* 0x000000101210722b */ /* 0x000fd00000000012 */
[----:B------:R-:W-:-:S08]  /*0f30*/  DMUL R18, R16, R14 ;  /* 0x0000000e10127228 */ /* 0x000fd00000000000 */
[----:B------:R-:W-:-:S08]  /*0f40*/  DFMA R20, R18, -R6, R14 ;  /* 0x800000061214722b */ /* 0x000fd0000000000e */
[----:B------:R-:W-:Y:S01]  /*0f50*/  DFMA R20, R16, R20, R18 ;  /* 0x000000141014722b */ /* 0x000fe20000000012 */
[----:B------:R-:W-:Y:S01]  /*0f60*/  IMAD.MOV.U32 R16, RZ, RZ, R4 ;  /* 0x000000ffff107224 */ /* 0x000fe200078e0004 */
[----:B------:R-:W-:Y:S01]  /*0f70*/  @!P2 LOP3.LUT R16, R15, 0x7ff00000, RZ, 0xc0, !PT ;  /* 0x7ff000000f10a812 */ /* 0x000fe200078ec0ff */
[----:B------:R-:W-:-:S04]  /*0f80*/  VIADD R18, R25, 0xffffffff ;  /* 0xffffffff19127836 */ /* 0x000fc80000000000 */
[----:B------:R-:W-:-:S05]  /*0f90*/  VIADD R17, R16, 0xffffffff ;  /* 0xffffffff10117836 */ /* 0x000fca0000000000 */
[----:B------:R-:W-:-:S04]  /*0fa0*/  ISETP.GT.U32.AND P0, PT, R17, 0x7feffffe, PT ;  /* 0x7feffffe1100780c */ /* 0x000fc80003f04070 */
[----:B------:R-:W-:-:S13]  /*0fb0*/  ISETP.GT.U32.OR P0, PT, R18, 0x7feffffe, P0 ;  /* 0x7feffffe1200780c */ /* 0x000fda0000704470 */
[----:B------:R-:W-:Y:S05]  /*0fc0*/  @P0 BRA `(.L_x_11) ;  /* 0x00000000006c0947 */ /* 0x000fea0003800000 */
[----:B------:R-:W-:Y:S01]  /*0fd0*/  LOP3.LUT R13, R23, 0x7ff00000, RZ, 0xc0, !PT ;  /* 0x7ff00000170d7812 */ /* 0x000fe200078ec0ff */
[----:B------:R-:W-:-:S03]  /*0fe0*/  IMAD.MOV.U32 R16, RZ, RZ, RZ ;  /* 0x000000ffff107224 */ /* 0x000fc600078e00ff */
[CC--:B------:R-:W-:Y:S02]  /*0ff0*/  VIADDMNMX R12, R4.reuse, -R13.reuse, 0xb9600000, !PT ;  /* 0xb9600000040c7446 */ /* 0x0c0fe4000780090d */
[----:B------:R-:W-:Y:S02]  /*1000*/  ISETP.GE.U32.AND P0, PT, R4, R13, PT ;  /* 0x0000000d0400720c */ /* 0x000fe40003f06070 */
[----:B------:R-:W-:Y:S02]  /*1010*/  VIMNMX R12, PT, PT, R12, 0x46a00000, PT ;  /* 0x46a000000c0c7848 */ /* 0x000fe40003fe0100 */
[----:B------:R-:W-:-:S05]  /*1020*/  SEL R5, R5, 0x63400000, !P0 ;  /* 0x6340000005057807 */ /* 0x000fca0004000000 */
[----:B------:R-:W-:-:S04]  /*1030*/  IMAD.IADD R12, R12, 0x1, -R5 ;  /* 0x000000010c0c7824 */ /* 0x000fc800078e0a05 */
[----:B------:R-:W-:-:S06]  /*1040*/  VIADD R17, R12, 0x7fe00000 ;  /* 0x7fe000000c117836 */ /* 0x000fcc0000000000 */
[----:B------:R-:W-:-:S10]  /*1050*/  DMUL R4, R20, R16 ;  /* 0x0000001014047228 */ /* 0x000fd40000000000 */
[----:B------:R-:W-:-:S13]  /*1060*/  FSETP.GTU.AND P0, PT, |R5|, 1.469367938527859385e-39, PT ;  /* 0x001000000500780b */ /* 0x000fda0003f0c200 */
[----:B------:R-:W-:Y:S05]  /*1070*/  @P0 BRA `(.L_x_12) ;  /* 0x0000000000940947 */ /* 0x000fea0003800000 */
[----:B------:R-:W-:Y:S01]  /*1080*/  DFMA R6, R20, -R6, R14 ;  /* 0x800000061406722b */ /* 0x000fe2000000000e */
[----:B------:R-:W-:-:S09]  /*1090*/  IMAD.MOV.U32 R16, RZ, RZ, RZ ;  /* 0x000000ffff107224 */ /* 0x000fd200078e00ff */
[C---:B------:R-:W-:Y:S02]  /*10a0*/  FSETP.NEU.AND P0, PT, R7.reuse, RZ, PT ;  /* 0x000000ff0700720b */ /* 0x040fe40003f0d000 */
[----:B------:R-:W-:-:S04]  /*10b0*/  LOP3.LUT R13, R7, 0x80000000, R23, 0x48, !PT ;  /* 0x80000000070d7812 */ /* 0x000fc800078e4817 */
[----:B------:R-:W-:-:S07]  /*10c0*/  LOP3.LUT R17, R13, R17, RZ, 0xfc, !PT ;  /* 0x000000110d117212 */ /* 0x000fce00078efcff */
[----:B------:R-:W-:Y:S05]  /*10d0*/  @!P0 BRA `(.L_x_12) ;  /* 0x00000000007c8947 */ /* 0x000fea0003800000 */
[----:B------:R-:W-:Y:S01]  /*10e0*/  IMAD.MOV R7, RZ, RZ, -R12 ;  /* 0x000000ffff077224 */ /* 0x000fe200078e0a0c */
[----:B------:R-:W-:Y:S01]  /*10f0*/  DMUL.RP R16, R20, R16 ;  /* 0x0000001014107228 */ /* 0x000fe20000008000 */
[----:B------:R-:W-:-:S06]  /*1100*/  IMAD.MOV.U32 R6, RZ, RZ, RZ ;  /* 0x000000ffff067224 */ /* 0x000fcc00078e00ff */
[----:B------:R-:W-:-:S03]  /*1110*/  DFMA R6, R4, -R6, R20 ;  /* 0x800000060406722b */ /* 0x000fc60000000014 */
[----:B------:R-:W-:-:S03]  /*1120*/  LOP3.LUT R13, R17, R13, RZ, 0x3c, !PT ;  /* 0x0000000d110d7212 */ /* 0x000fc600078e3cff */
[----:B------:R-:W-:-:S04]  /*1130*/  IADD3 R6, PT, PT, -R12, -0x43300000, RZ ;  /* 0xbcd000000c067810 */ /* 0x000fc80007ffe1ff */
[----:B------:R-:W-:-:S04]  /*1140*/  FSETP.NEU.AND P0, PT, |R7|, R6, PT ;  /* 0x000000060700720b */ /* 0x000fc80003f0d200 */
[----:B------:R-:W-:Y:S02]  /*1150*/  FSEL R4, R16, R4, !P0 ;  /* 0x0000000410047208 */ /* 0x000fe40004000000 */
[----:B------:R-:W-:Y:S01]  /*1160*/  FSEL R5, R13, R5, !P0 ;  /* 0x000000050d057208 */ /* 0x000fe20004000000 */
[----:B------:R-:W-:Y:S06]  /*1170*/  BRA `(.L_x_12) ;  /* 0x0000000000547947 */ /* 0x000fec0003800000 */
.L_x_11:
[----:B------:R-:W-:-:S14]  /*1180*/  DSETP.NAN.AND P0, PT, R12, R12, PT ;  /* 0x0000000c0c00722a */ /* 0x000fdc0003f08000 */
[----:B------:R-:W-:Y:S05]  /*1190*/  @P0 BRA `(.L_x_13) ;  /* 0x0000000000440947 */ /* 0x000fea0003800000 */
[----:B------:R-:W-:-:S14]  /*11a0*/  DSETP.NAN.AND P0, PT, R22, R22, PT ;  /* 0x000000161600722a */ /* 0x000fdc0003f08000 */
[----:B------:R-:W-:Y:S05]  /*11b0*/  @P0 BRA `(.L_x_14) ;  /* 0x0000000000300947 */ /* 0x000fea0003800000 */
[----:B------:R-:W-:Y:S01]  /*11c0*/  ISETP.NE.AND P0, PT, R16, R25, PT ;  /* 0x000000191000720c */ /* 0x000fe20003f05270 */
[----:B------:R-:W-:Y:S02]  /*11d0*/  IMAD.MOV.U32 R4, RZ, RZ, 0x0 ;  /* 0x00000000ff047424 */ /* 0x000fe400078e00ff */
[----:B------:R-:W-:-:S10]  /*11e0*/  IMAD.MOV.U32 R5, RZ, RZ, -0x80000 ;  /* 0xfff80000ff057424 */ /* 0x000fd400078e00ff */
[----:B------:R-:W-:Y:S05]  /*11f0*/  @!P0 BRA `(.L_x_12) ;  /* 0x0000000000348947 */ /* 0x000fea0003800000 */
[----:B------:R-:W-:Y:S02]  /*1200*/  ISETP.NE.AND P0, PT, R16, 0x7ff00000, PT ;  /* 0x7ff000001000780c */ /* 0x000fe40003f05270 */
[----:B------:R-:W-:Y:S02]  /*1210*/  LOP3.LUT R5, R13, 0x80000000, R23, 0x48, !PT ;  /* 0x800000000d057812 */ /* 0x000fe400078e4817 */
[----:B------:R-:W-:-:S13]  /*1220*/  ISETP.EQ.OR P0, PT, R25, RZ, !P0 ;  /* 0x000000ff1900720c */ /* 0x000fda0004702670 */
[----:B------:R-:W-:Y:S01]  /*1230*/  @P0 LOP3.LUT R6, R5, 0x7ff00000, RZ, 0xfc, !PT ;  /* 0x7ff0000005060812 */ /* 0x000fe200078efcff */
[----:B------:R-:W-:Y:S02]  /*1240*/  @!P0 IMAD.MOV.U32 R4, RZ, RZ, RZ ;  /* 0x000000ffff048224 */ /* 0x000fe400078e00ff */
[----:B------:R-:W-:Y:S02]  /*1250*/  @P0 IMAD.MOV.U32 R4, RZ, RZ, RZ ;  /* 0x000000ffff040224 */ /* 0x000fe400078e00ff */
[----:B------:R-:W-:Y:S01]  /*1260*/  @P0 IMAD.MOV.U32 R5, RZ, RZ, R6 ;  /* 0x000000ffff050224 */ /* 0x000fe200078e0006 */
[----:B------:R-:W-:Y:S06]  /*1270*/  BRA `(.L_x_12) ;  /* 0x0000000000147947 */ /* 0x000fec0003800000 */
.L_x_14:
[----:B------:R-:W-:Y:S01]  /*1280*/  LOP3.LUT R5, R23, 0x80000, RZ, 0xfc, !PT ;  /* 0x0008000017057812 */ /* 0x000fe200078efcff */
[----:B------:R-:W-:Y:S01]  /*1290*/  IMAD.MOV.U32 R4, RZ, RZ, R22 ;  /* 0x000000ffff047224 */ /* 0x000fe200078e0016 */
[----:B------:R-:W-:Y:S06]  /*12a0*/  BRA `(.L_x_12) ;  /* 0x0000000000087947 */ /* 0x000fec0003800000 */
.L_x_13:
[----:B------:R-:W-:Y:S01]  /*12b0*/  LOP3.LUT R5, R13, 0x80000, RZ, 0xfc, !PT ;  /* 0x000800000d057812 */ /* 0x000fe200078efcff */
[----:B------:R-:W-:-:S07]  /*12c0*/  IMAD.MOV.U32 R4, RZ, RZ, R12 ;  /* 0x000000ffff047224 */ /* 0x000fce00078e000c */
.L_x_12:
[----:B------:R-:W-:Y:S05]  /*12d0*/  BSYNC.RECONVERGENT B1 ;  /* 0x0000000000017941 */ /* 0x000fea0003800200 */
.L_x_10:
[----:B------:R-:W-:Y:S02]  /*12e0*/  IMAD.MOV.U32 R6, RZ, RZ, R4 ;  /* 0x000000ffff067224 */ /* 0x000fe400078e0004 */
[----:B------:R-:W-:Y:S02]  /*12f0*/  IMAD.MOV.U32 R7, RZ, RZ, R5 ;  /* 0x000000ffff077224 */ /* 0x000fe400078e0005 */
[----:B------:R-:W-:Y:S02]  /*1300*/  IMAD.MOV.U32 R4, RZ, RZ, R0 ;  /* 0x000000ffff047224 */ /* 0x000fe400078e0000 */
[----:B------:R-:W-:-:S04]  /*1310*/  IMAD.MOV.U32 R5, RZ, RZ, 0x0 ;  /* 0x00000000ff057424 */ /* 0x000fc800078e00ff */
[----:B------:R-:W-:Y:S05]  /*1320*/  RET.REL.NODEC R4 `(_Z16naive_dft_kernelPK6float2PS_i) ;  /* 0xffffffec04347950 */ /* 0x000fea0003c3ffff */
.L_x_15:
[----:B------:R-:W-:-:S00]  /*1330*/  BRA `(.L_x_15) ;  /* 0xfffffffc00fc7947 */ /* 0x000fc0000383ffff */
[----:B------:R-:W-:-:S00]  /*1340*/  NOP ;  /* 0x0000000000007918 */ /* 0x000fc00000000000 */
        /* <DEDUP_REMOVED lines=11> */
.L_x_16:


//--------------------- .nv.global.init           --------------------------
	.section	.nv.global.init,"aw",@progbits
	.align	4
.nv.global.init:
	.type		__cudart_i2opi_f,@object
	.size		__cudart_i2opi_f,(.L_0 - __cudart_i2opi_f)
__cudart_i2opi_f:
        /*0000*/ 	.byte	0x41, 0x90, 0x43, 0x3c, 0x99, 0x95, 0x62, 0xdb, 0xc0, 0xdd, 0x34, 0xf5, 0xd1, 0x57, 0x27, 0xfc
        /*0010*/ 	.byte	0x29, 0x15, 0x44, 0x4e, 0x6e, 0x83, 0xf9, 0xa2
.L_0:


//--------------------- .nv.shared.reserved.0     --------------------------
	.section	.nv.shared.reserved.0,"aw",@nobits
	.weak		__nv_reservedSMEM_offset_0_alias
	.size		__nv_reservedSMEM_offset_0_alias, 0, 64
	.other		__nv_reservedSMEM_offset_0_alias,@"STO_CUDA_RESERVED_SHARED STV_DEFAULT"
__nv_reservedSMEM_offset_0_alias:
	.zero		0
	.zero		64


//--------------------- .nv.constant0._Z16naive_dft_kernelPK6float2PS_i --------------------------
	.section	.nv.constant0._Z16naive_dft_kernelPK6float2PS_i,"a",@progbits
	.sectionflags	@""
	.align	4
.nv.constant0._Z16naive_dft_kernelPK6float2PS_i:
	.zero		916


//--------------------- SYMBOLS --------------------------

	.type		.nv.reservedSmem.offset0,@object
	.size		.nv.reservedSmem.offset0,0x4
